//
// Generated by NVIDIA NVVM Compiler
//
// Compiler Build ID: CL-36424714
// Cuda compilation tools, release 13.0, V13.0.88
// Based on NVVM 20.0.0
//

.version 9.0
.target sm_100
.address_size 64

	// .globl	_Z26print_multiplication_tableii
.extern .func  (.param .b32 func_retval0) vprintf
(
	.param .b64 vprintf_param_0,
	.param .b64 vprintf_param_1
)
;
.global .align 1 .b8 $str[10] = {37, 100, 120, 37, 100, 61, 37, 100, 10};

.visible .entry _Z26print_multiplication_tableii(
	.param .u32 _Z26print_multiplication_tableii_param_0,
	.param .u32 _Z26print_multiplication_tableii_param_1
)
{
	.local .align 8 .b8 	__local_depot0[16];
	.reg .b64 	%SP;
	.reg .b64 	%SPL;
	.reg .b32 	%r<6>;
	.reg .b64 	%rd<5>;

	mov.u64 	%SPL, __local_depot0;
	cvta.local.u64 	%SP, %SPL;
	ld.param.u32 	%r1, [_Z26print_multiplication_tableii_param_0];
	ld.param.u32 	%r2, [_Z26print_multiplication_tableii_param_1];
	add.u64 	%rd1, %SP, 0;
	add.u64 	%rd2, %SPL, 0;
	mul.lo.s32 	%r3, %r2, %r1;
	st.local.v2.u32 	[%rd2], {%r1, %r2};
	st.local.u32 	[%rd2+8], %r3;
	mov.u64 	%rd3, $str;
	cvta.global.u64 	%rd4, %rd3;
	{ // callseq 0, 0
	.param .b64 param0;
	st.param.b64 	[param0], %rd4;
	.param .b64 param1;
	st.param.b64 	[param1], %rd1;
	.param .b32 retval0;
	call.uni (retval0), 
	vprintf, 
	(
	param0, 
	param1
	);
	ld.param.b32 	%r4, [retval0];
	} // callseq 0
	ret;

}


// ===== COMPILED SASS (sm_100) =====

	.target	sm_100

	.elftype	@"ET_EXEC"


//--------------------- .note.nv.tkinfo           --------------------------
	.section	.note.nv.tkinfo,"",@"SHT_NOTE"
	.sectionflags	@"SHF_NOTE_NV_TKINFO"
	.tkinfo
        /*0018*/ 	.word	0x00000002
        /*0030*/ 	.string	""
        /*0030*/ 	.string	"ptxas"
        /*0030*/ 	.string	"Cuda compilation tools, release 13.0, V13.0.88"
        /*0030*/ 	.string	"Build cuda_13.0.r13.0/compiler.36424714_0"
        /*0030*/ 	.string	"-arch sm_100 -m 64 "



//--------------------- .note.nv.cuinfo           --------------------------
	.section	.note.nv.cuinfo,"",@"SHT_NOTE"
	.sectionflags	@"SHF_NOTE_NV_CUINFO"
        /*0018*/ 	.short	0x0002
        /*001a*/ 	.short	0x0064
        /*001c*/ 	.short	0x0082
	.zero		2


//--------------------- .nv.info                  --------------------------
	.section	.nv.info,"",@"SHT_CUDA_INFO"
	.align	4


	//----- nvinfo : EIATTR_REGCOUNT
	.align		4
        /*0000*/ 	.byte	0x04, 0x2f
        /*0002*/ 	.short	(.L_2 - .L_1)
	.align		4
.L_1:
        /*0004*/ 	.word	index@(_Z26print_multiplication_tableii)
        /*0008*/ 	.word	0x00000018


	//----- nvinfo : EIATTR_FRAME_SIZE
	.align		4
.L_2:
        /*000c*/ 	.byte	0x04, 0x11
        /*000e*/ 	.short	(.L_4 - .L_3)
	.align		4
.L_3:
        /*0010*/ 	.word	index@(_Z26print_multiplication_tableii)
        /*0014*/ 	.word	0x00000010


	//----- nvinfo : EIATTR_MIN_STACK_SIZE
	.align		4
.L_4:
        /*0018*/ 	.byte	0x04, 0x12
        /*001a*/ 	.short	(.L_6 - .L_5)
	.align		4
.L_5:
        /*001c*/ 	.word	index@(_Z26print_multiplication_tableii)
        /*0020*/ 	.word	0x00000010
.L_6:


//--------------------- .nv.compat                --------------------------
	.section	.nv.compat,"",@"SHT_CUDA_COMPAT_INFO"
	.align	4
        /*0000*/ 	.byte	0x02, 0x09, 0x00, 0x00, 0x02, 0x02, 0x01, 0x00, 0x02, 0x05, 0x05, 0x00, 0x03, 0x07, 0x01, 0x01
        /*0010*/ 	.byte	0x02, 0x03, 0x00, 0x00, 0x02, 0x06, 0x01, 0x00, 0x04, 0x0b, 0x08, 0x00, 0x09, 0x00, 0x00, 0x00
        /*0020*/ 	.byte	0x00, 0x00, 0x00, 0x00


//--------------------- .nv.info._Z26print_multiplication_tableii --------------------------
	.section	.nv.info._Z26print_multiplication_tableii,"",@"SHT_CUDA_INFO"
	.sectionflags	@""
	.align	4


	//----- nvinfo : EIATTR_CUDA_API_VERSION
	.align		4
        /*0000*/ 	.byte	0x04, 0x37
        /*0002*/ 	.short	(.L_8 - .L_7)
.L_7:
        /*0004*/ 	.word	0x00000082


	//----- nvinfo : EIATTR_KPARAM_INFO
	.align		4
.L_8:
        /*0008*/ 	.byte	0x04, 0x17
        /*000a*/ 	.short	(.L_10 - .L_9)
.L_9:
        /*000c*/ 	.word	0x00000000
        /*0010*/ 	.short	0x0001
        /*0012*/ 	.short	0x0004
        /*0014*/ 	.byte	0x00, 0xf0, 0x11, 0x00


	//----- nvinfo : EIATTR_KPARAM_INFO
	.align		4
.L_10:
        /*0018*/ 	.byte	0x04, 0x17
        /*001a*/ 	.short	(.L_12 - .L_11)
.L_11:
        /*001c*/ 	.word	0x00000000
        /*0020*/ 	.short	0x0000
        /*0022*/ 	.short	0x0000
        /*0024*/ 	.byte	0x00, 0xf0, 0x11, 0x00


	//----- nvinfo : EIATTR_SPARSE_MMA_MASK
	.align		4
.L_12:
        /*0028*/ 	.byte	0x03, 0x50
        /*002a*/ 	.short	0x0000


	//----- nvinfo : EIATTR_MAXREG_COUNT
	.align		4
        /*002c*/ 	.byte	0x03, 0x1b
        /*002e*/ 	.short	0x00ff


	//----- nvinfo : EIATTR_EXTERNS
	.align		4
        /*0030*/ 	.byte	0x04, 0x0f
        /*0032*/ 	.short	(.L_14 - .L_13)


	//   ....[0]....
	.align		4
.L_13:
        /*0034*/ 	.word	index@(vprintf)


	//----- nvinfo : EIATTR_MERCURY_ISA_VERSION
	.align		4
.L_14:
        /*0038*/ 	.byte	0x03, 0x5f
        /*003a*/ 	.short	0x0101


	//----- nvinfo : EIATTR_VRC_CTA_INIT_COUNT
	.align		4
        /*003c*/ 	.byte	0x02, 0x4a
	.zero		1
	.zero		1


	//----- nvinfo : EIATTR_SYSCALL_OFFSETS
	.align		4
        /*0040*/ 	.byte	0x04, 0x46
        /*0042*/ 	.short	(.L_16 - .L_15)


	//   ....[0]....
.L_15:
        /*0044*/ 	.word	0x00000100


	//----- nvinfo : EIATTR_EXIT_INSTR_OFFSETS
	.align		4
.L_16:
        /*0048*/ 	.byte	0x04, 0x1c
        /*004a*/ 	.short	(.L_18 - .L_17)


	//   ....[0]....
.L_17:
        /*004c*/ 	.word	0x00000110


	//----- nvinfo : EIATTR_CBANK_PARAM_SIZE
	.align		4
.L_18:
        /*0050*/ 	.byte	0x03, 0x19
        /*0052*/ 	.short	0x0008


	//----- nvinfo : EIATTR_PARAM_CBANK
	.align		4
        /*0054*/ 	.byte	0x04, 0x0a
        /*0056*/ 	.short	(.L_20 - .L_19)
	.align		4
.L_19:
        /*0058*/ 	.word	index@(.nv.constant0._Z26print_multiplication_tableii)
        /*005c*/ 	.short	0x0380
        /*005e*/ 	.short	0x0008


	//----- nvinfo : EIATTR_SW_WAR
	.align		4
.L_20:
        /*0060*/ 	.byte	0x04, 0x36
        /*0062*/ 	.short	(.L_22 - .L_21)
.L_21:
        /*0064*/ 	.word	0x00000008
.L_22:


//--------------------- .nv.callgraph             --------------------------
	.section	.nv.callgraph,"",@"SHT_CUDA_CALLGRAPH"
	.align	4
	.sectionentsize	8
	.align		4
        /*0000*/ 	.word	0x00000000
	.align		4
        /*0004*/ 	.word	0xffffffff
	.align		4
        /*0008*/ 	.word	index@(_Z26print_multiplication_tableii)
	.align		4
        /*000c*/ 	.word	index@(vprintf)
	.align		4
        /*0010*/ 	.word	0x00000000
	.align		4
        /*0014*/ 	.word	0xfffffffe
	.align		4
        /*0018*/ 	.word	0x00000000
	.align		4
        /*001c*/ 	.word	0xfffffffd
	.align		4
        /*0020*/ 	.word	0x00000000
	.align		4
        /*0024*/ 	.word	0xfffffffc


//--------------------- .nv.constant4             --------------------------
	.section	.nv.constant4,"a",@progbits
	.align	8
	.align		8
.nv.constant4:
        /*0000*/ 	.dword	vprintf
	.align		8
        /*0008*/ 	.dword	$str


//--------------------- .text._Z26print_multiplication_tableii --------------------------
	.section	.text._Z26print_multiplication_tableii,"ax",@progbits
	.align	128
        .global         _Z26print_multiplication_tableii
        .type           _Z26print_multiplication_tableii,@function
        .size           _Z26print_multiplication_tableii,(.L_x_2 - _Z26print_multiplication_tableii)
        .other          _Z26print_multiplication_tableii,@"STO_CUDA_ENTRY STV_DEFAULT"
_Z26print_multiplication_tableii:
.text._Z26print_multiplication_tableii:
[----:B------:R-:W0:Y:S08]  /*0000*/  LDC R1, c[0x0][0x37c] ;  /* 0x0000df00ff017b82 */ /* 0x000e300000000800 */
[----:B------:R-:W1:Y:S01]  /*0010*/  LDC.64 R8, c[0x0][0x380] ;  /* 0x0000e000ff087b82 */ /* 0x000e620000000a00 */
[----:B------:R-:W-:Y:S01]  /*0020*/  MOV R2, 0x0 ;  /* 0x0000000000027802 */ /* 0x000fe20000000f00 */
[----:B0-----:R-:W-:Y:S01]  /*0030*/  VIADD R1, R1, 0xfffffff0 ;  /* 0xfffffff001017836 */ /* 0x001fe20000000000 */
[----:B------:R-:W0:Y:S01]  /*0040*/  LDCU UR4, c[0x0][0x2f8] ;  /* 0x00005f00ff0477ac */ /* 0x000e220008000800 */
[----:B------:R-:W2:Y:S04]  /*0050*/  LDCU.64 UR6, c[0x4][0x8] ;  /* 0x01000100ff0677ac */ /* 0x000ea80008000a00 */
[----:B------:R-:W3:Y:S01]  /*0060*/  LDC.64 R2, c[0x4][R2] ;  /* 0x0100000002027b82 */ /* 0x000ee20000000a00 */
[----:B------:R-:W4:Y:S01]  /*0070*/  LDCU UR5, c[0x0][0x2fc] ;  /* 0x00005f80ff0577ac */ /* 0x000f220008000800 */
[----:B0-----:R-:W-:Y:S01]  /*0080*/  IADD3 R6, P0, PT, R1, UR4, RZ ;  /* 0x0000000401067c10 */ /* 0x001fe2000ff1e0ff */
[----:B-1----:R-:W-:Y:S01]  /*0090*/  IMAD R0, R9, R8, RZ ;  /* 0x0000000809007224 */ /* 0x002fe200078e02ff */
[----:B------:R0:W-:Y:S01]  /*00a0*/  STL.64 [R1], R8 ;  /* 0x0000000801007387 */ /* 0x0001e20000100a00 */
[----:B--2---:R-:W-:Y:S01]  /*00b0*/  IMAD.U32 R4, RZ, RZ, UR6 ;  /* 0x00000006ff047e24 */ /* 0x004fe2000f8e00ff */
[----:B------:R-:W-:-:S02]  /*00c0*/  MOV R5, UR7 ;  /* 0x0000000700057c02 */ /* 0x000fc40008000f00 */
[----:B------:R0:W-:Y:S01]  /*00d0*/  STL [R1+0x8], R0 ;  /* 0x0000080001007387 */ /* 0x0001e20000100800 */
[----:B----4-:R-:W-:-:S07]  /*00e0*/  IMAD.X R7, RZ, RZ, UR5, P0 ;  /* 0x00000005ff077e24 */ /* 0x010fce00080e06ff */
[----:B------:R-:W-:-:S07]  /*00f0*/  LEPC R20, `(.L_x_0) ;  /* 0x000000001014794e */ /* 0x000fce0000000000 */
[----:B0--3--:R-:W-:Y:S05]  /*0100*/  CALL.ABS.NOINC R2 ;  /* 0x0000000002007343 */ /* 0x009fea0003c00000 */
.L_x_0:
[----:B------:R-:W-:Y:S05]  /*0110*/  EXIT ;  /* 0x000000000000794d */ /* 0x000fea0003800000 */
.L_x_1:
[----:B------:R-:W-:-:S00]  /*0120*/  BRA `(.L_x_1) ;  /* 0xfffffffc00fc7947 */ /* 0x000fc0000383ffff */
[----:B------:R-:W-:-:S00]  /*0130*/  NOP ;  /* 0x0000000000007918 */ /* 0x000fc00000000000 */
        /* <DEDUP_REMOVED lines=12> */
.L_x_2:


//--------------------- .nv.global.init           --------------------------
	.section	.nv.global.init,"aw",@progbits
.nv.global.init:
	.type		$str,@object
	.size		$str,(.L_0 - $str)
$str:
        /*0000*/ 	.byte	0x25, 0x64, 0x78, 0x25, 0x64, 0x3d, 0x25, 0x64, 0x0a, 0x00
.L_0:


//--------------------- .nv.shared.reserved.0     --------------------------
	.section	.nv.shared.reserved.0,"aw",@nobits
	.weak		__nv_reservedSMEM_offset_0_alias
	.size		__nv_reservedSMEM_offset_0_alias, 0, 64
	.other		__nv_reservedSMEM_offset_0_alias,@"STO_CUDA_RESERVED_SHARED STV_DEFAULT"
__nv_reservedSMEM_offset_0_alias:
	.zero		0
	.zero		64


//--------------------- .nv.constant0._Z26print_multiplication_tableii --------------------------
	.section	.nv.constant0._Z26print_multiplication_tableii,"a",@progbits
	.sectionflags	@""
	.align	4
.nv.constant0._Z26print_multiplication_tableii:
	.zero		904


//--------------------- SYMBOLS --------------------------

	.type		.nv.reservedSmem.offset0,@object
	.size		.nv.reservedSmem.offset0,0x4
	.type		vprintf,@function
